	.headerflags	@"EF_CUDA_TEXMODE_UNIFIED EF_CUDA_64BIT_ADDRESS EF_CUDA_ACCELERATORS EF_CUDA_SM90 EF_CUDA_VIRTUAL_SM(EF_CUDA_SM90)"
	.elftype	@"ET_EXEC"


//--------------------- .nv.info                  --------------------------
	.section	.nv.info,"",@"SHT_CUDA_INFO"
	.align	4


	//----- nvinfo : EIATTR_REGCOUNT
	.align		4
        /*0000*/ 	.byte	0x04, 0x2f
        /*0002*/ 	.short	(.L_3 - .L_2)
	.align		4
.L_2:
        /*0004*/ 	.word	index@(triton_poi_fused__native_batch_norm_legit_no_training_convolution_relu_10)
        /*0008*/ 	.word	0x00000028


	//----- nvinfo : EIATTR_MIN_STACK_SIZE
	.align		4
.L_3:
        /*000c*/ 	.byte	0x04, 0x12
        /*000e*/ 	.short	(.L_5 - .L_4)
	.align		4
.L_4:
        /*0010*/ 	.word	index@(triton_poi_fused__native_batch_norm_legit_no_training_convolution_relu_10)
        /*0014*/ 	.word	0x00000000


	//----- nvinfo : EIATTR_FRAME_SIZE
	.align		4
.L_5:
        /*0018*/ 	.byte	0x04, 0x11
        /*001a*/ 	.short	(.L_7 - .L_6)
	.align		4
.L_6:
        /*001c*/ 	.word	index@(triton_poi_fused__native_batch_norm_legit_no_training_convolution_relu_10)
        /*0020*/ 	.word	0x00000000


	//----- nvinfo : EIATTR_MIN_STACK_SIZE
	.align		4
.L_7:
        /*0024*/ 	.byte	0x04, 0x12
        /*0026*/ 	.short	(.L_9 - .L_8)
	.align		4
.L_8:
        /*0028*/ 	.word	index@(triton_poi_fused__native_batch_norm_legit_no_training_convolution_relu_10)
        /*002c*/ 	.word	0x00000000
.L_9:


//--------------------- .nv.info.triton_poi_fused__native_batch_norm_legit_no_training_convolution_relu_10 --------------------------
	.section	.nv.info.triton_poi_fused__native_batch_norm_legit_no_training_convolution_relu_10,"",@"SHT_CUDA_INFO"
	.sectionflags	@""
	.align	4


	//----- nvinfo : EIATTR_CUDA_API_VERSION
	.align		4
        /*0000*/ 	.byte	0x04, 0x37
        /*0002*/ 	.short	(.L_11 - .L_10)
.L_10:
        /*0004*/ 	.word	0x0000007c


	//----- nvinfo : EIATTR_KPARAM_INFO
	.align		4
.L_11:
        /*0008*/ 	.byte	0x04, 0x17
        /*000a*/ 	.short	(.L_13 - .L_12)
.L_12:
        /*000c*/ 	.word	0x00000000
        /*0010*/ 	.short	0x0007
        /*0012*/ 	.short	0x0038
        /*0014*/ 	.byte	0x00, 0xf0, 0x11, 0x00


	//----- nvinfo : EIATTR_KPARAM_INFO
	.align		4
.L_13:
        /*0018*/ 	.byte	0x04, 0x17
        /*001a*/ 	.short	(.L_15 - .L_14)
.L_14:
        /*001c*/ 	.word	0x00000000
        /*0020*/ 	.short	0x0006
        /*0022*/ 	.short	0x0030
        /*0024*/ 	.byte	0x00, 0xf4, 0x21, 0x00


	//----- nvinfo : EIATTR_KPARAM_INFO
	.align		4
.L_15:
        /*0028*/ 	.byte	0x04, 0x17
        /*002a*/ 	.short	(.L_17 - .L_16)
.L_16:
        /*002c*/ 	.word	0x00000000
        /*0030*/ 	.short	0x0005
        /*0032*/ 	.short	0x0028
        /*0034*/ 	.byte	0x00, 0xf4, 0x21, 0x00


	//----- nvinfo : EIATTR_KPARAM_INFO
	.align		4
.L_17:
        /*0038*/ 	.byte	0x04, 0x17
        /*003a*/ 	.short	(.L_19 - .L_18)
.L_18:
        /*003c*/ 	.word	0x00000000
        /*0040*/ 	.short	0x0004
        /*0042*/ 	.short	0x0020
        /*0044*/ 	.byte	0x00, 0xf4, 0x21, 0x00


	//----- nvinfo : EIATTR_KPARAM_INFO
	.align		4
.L_19:
        /*0048*/ 	.byte	0x04, 0x17
        /*004a*/ 	.short	(.L_21 - .L_20)
.L_20:
        /*004c*/ 	.word	0x00000000
        /*0050*/ 	.short	0x0003
        /*0052*/ 	.short	0x0018
        /*0054*/ 	.byte	0x00, 0xf4, 0x21, 0x00


	//----- nvinfo : EIATTR_KPARAM_INFO
	.align		4
.L_21:
        /*0058*/ 	.byte	0x04, 0x17
        /*005a*/ 	.short	(.L_23 - .L_22)
.L_22:
        /*005c*/ 	.word	0x00000000
        /*0060*/ 	.short	0x0002
        /*0062*/ 	.short	0x0010
        /*0064*/ 	.byte	0x00, 0xf4, 0x21, 0x00


	//----- nvinfo : EIATTR_KPARAM_INFO
	.align		4
.L_23:
        /*0068*/ 	.byte	0x04, 0x17
        /*006a*/ 	.short	(.L_25 - .L_24)
.L_24:
        /*006c*/ 	.word	0x00000000
        /*0070*/ 	.short	0x0001
        /*0072*/ 	.short	0x0008
        /*0074*/ 	.byte	0x00, 0xf4, 0x21, 0x00


	//----- nvinfo : EIATTR_KPARAM_INFO
	.align		4
.L_25:
        /*0078*/ 	.byte	0x04, 0x17
        /*007a*/ 	.short	(.L_27 - .L_26)
.L_26:
        /*007c*/ 	.word	0x00000000
        /*0080*/ 	.short	0x0000
        /*0082*/ 	.short	0x0000
        /*0084*/ 	.byte	0x00, 0xf4, 0x21, 0x00


	//----- nvinfo : EIATTR_SPARSE_MMA_MASK
	.align		4
.L_27:
        /*0088*/ 	.byte	0x03, 0x50
        /*008a*/ 	.short	0x0000


	//----- nvinfo : EIATTR_MAXREG_COUNT
	.align		4
        /*008c*/ 	.byte	0x03, 0x1b
        /*008e*/ 	.short	0x00ff


	//----- nvinfo : EIATTR_EXIT_INSTR_OFFSETS
	.align		4
        /*0090*/ 	.byte	0x04, 0x1c
        /*0092*/ 	.short	(.L_29 - .L_28)


	//   ....[0]....
.L_28:
        /*0094*/ 	.word	0x00000b40


	//----- nvinfo : EIATTR_REQNTID
	.align		4
.L_29:
        /*0098*/ 	.byte	0x04, 0x10
        /*009a*/ 	.short	(.L_31 - .L_30)
.L_30:
        /*009c*/ 	.word	0x00000080
        /*00a0*/ 	.word	0x00000001
        /*00a4*/ 	.word	0x00000001


	//----- nvinfo : EIATTR_CBANK_PARAM_SIZE
	.align		4
.L_31:
        /*00a8*/ 	.byte	0x03, 0x19
        /*00aa*/ 	.short	0x003c


	//----- nvinfo : EIATTR_PARAM_CBANK
	.align		4
        /*00ac*/ 	.byte	0x04, 0x0a
        /*00ae*/ 	.short	(.L_33 - .L_32)
	.align		4
.L_32:
        /*00b0*/ 	.word	index@(.nv.constant0.triton_poi_fused__native_batch_norm_legit_no_training_convolution_relu_10)
        /*00b4*/ 	.short	0x0210
        /*00b6*/ 	.short	0x003c


	//----- nvinfo : EIATTR_SW_WAR
	.align		4
.L_33:
        /*00b8*/ 	.byte	0x04, 0x36
        /*00ba*/ 	.short	(.L_35 - .L_34)
.L_34:
        /*00bc*/ 	.word	0x00000008
.L_35:


//--------------------- .nv.callgraph             --------------------------
	.section	.nv.callgraph,"",@"SHT_CUDA_CALLGRAPH"
	.align	4
	.sectionentsize	8
	.align		4
        /*0000*/ 	.word	0x00000000
	.align		4
        /*0004*/ 	.word	0xffffffff
	.align		4
        /*0008*/ 	.word	0x00000000
	.align		4
        /*000c*/ 	.word	0xfffffffe
	.align		4
        /*0010*/ 	.word	0x00000000
	.align		4
        /*0014*/ 	.word	0xfffffffd
	.align		4
        /*0018*/ 	.word	0x00000000
	.align		4
        /*001c*/ 	.word	0xfffffffc


//--------------------- .nv.constant4             --------------------------
	.section	.nv.constant4,"a",@progbits
	.align	8
	.align		8
.nv.constant4:
        /*0000*/ 	.dword	_$_str
	.align		8
        /*0008*/ 	.dword	_$_str_$_2


//--------------------- .text.triton_poi_fused__native_batch_norm_legit_no_training_convolution_relu_10 --------------------------
	.section	.text.triton_poi_fused__native_batch_norm_legit_no_training_convolution_relu_10,"ax",@progbits
	.align	128
        .global         triton_poi_fused__native_batch_norm_legit_no_training_convolution_relu_10
        .type           triton_poi_fused__native_batch_norm_legit_no_training_convolution_relu_10,@function
        .size           triton_poi_fused__native_batch_norm_legit_no_training_convolution_relu_10,(.L_x_1 - triton_poi_fused__native_batch_norm_legit_no_training_convolution_relu_10)
        .other          triton_poi_fused__native_batch_norm_legit_no_training_convolution_relu_10,@"STO_CUDA_ENTRY STV_DEFAULT"
triton_poi_fused__native_batch_norm_legit_no_training_convolution_relu_10:
.text.triton_poi_fused__native_batch_norm_legit_no_training_convolution_relu_10:
[----:B------:R-:W-:Y:S01]  /*0000*/  LDC R1, c[0x0][0x28] ;  /* 0x00000a00ff017b82 */ /* 0x000fe20000000800 */
[----:B------:R-:W1:Y:S07]  /*0010*/  S2R R0, SR_TID.X ;  /* 0x0000000000007919 */ /* 0x000e6e0000002100 */
[----:B------:R-:W2:Y:S01]  /*0020*/  LDC.64 R30, c[0x0][0x228] ;  /* 0x00008a00ff1e7b82 */ /* 0x000ea20000000a00 */
[----:B------:R-:W-:Y:S01]  /*0030*/  ULDC.64 UR4, c[0x0][0x208] ;  /* 0x0000820000047ab9 */ /* 0x000fe20000000a00 */
[----:B------:R-:W3:Y:S06]  /*0040*/  S2R R3, SR_CTAID.X ;  /* 0x0000000000037919 */ /* 0x000eec0000002500 */
[----:B------:R-:W4:Y:S08]  /*0050*/  LDC.64 R28, c[0x0][0x218] ;  /* 0x00008600ff1c7b82 */ /* 0x000f300000000a00 */
[----:B------:R-:W5:Y:S08]  /*0060*/  LDC.64 R36, c[0x0][0x210] ;  /* 0x00008400ff247b82 */ /* 0x000f700000000a00 */
[----:B------:R-:W5:Y:S01]  /*0070*/  LDC.64 R26, c[0x0][0x220] ;  /* 0x00008800ff1a7b82 */ /* 0x000f620000000a00 */
[----:B-1----:R-:W-:-:S07]  /*0080*/  SHF.L.U32 R0, R0, 0x2, RZ ;  /* 0x0000000200007819 */ /* 0x002fce00000006ff */
[----:B------:R-:W1:Y:S01]  /*0090*/  LDC.64 R24, c[0x0][0x230] ;  /* 0x00008c00ff187b82 */ /* 0x000e620000000a00 */
[----:B------:R-:W-:-:S04]  /*00a0*/  LOP3.LUT R0, R0, 0x1fc, RZ, 0xc0, !PT ;  /* 0x000001fc00007812 */ /* 0x000fc800078ec0ff */
[----:B---3--:R-:W-:-:S03]  /*00b0*/  LEA R2, R3, R0, 0xa ;  /* 0x0000000003027211 */ /* 0x008fc600078e50ff */
[----:B------:R-:W3:Y:S02]  /*00c0*/  LDC.64 R20, c[0x0][0x238] ;  /* 0x00008e00ff147b82 */ /* 0x000ee40000000a00 */
[----:B------:R-:W-:-:S05]  /*00d0*/  IMAD.HI R0, R2, 0x2aaaaaab, RZ ;  /* 0x2aaaaaab02007827 */ /* 0x000fca00078e02ff */
[----:B------:R-:W-:-:S04]  /*00e0*/  SHF.R.U32.HI R3, RZ, 0x1f, R0 ;  /* 0x0000001fff037819 */ /* 0x000fc80000011600 */
[----:B------:R-:W-:-:S05]  /*00f0*/  LEA.HI R3, R0, R3, RZ, 0x1c ;  /* 0x0000000300037211 */ /* 0x000fca00078fe0ff */
[----:B------:R-:W-:-:S04]  /*0100*/  IMAD R8, R3, -0x60, R2 ;  /* 0xffffffa003087824 */ /* 0x000fc800078e0202 */
[----:B--2---:R-:W-:-:S06]  /*0110*/  IMAD.WIDE R4, R8, 0x4, R30 ;  /* 0x0000000408047825 */ /* 0x004fcc00078e021e */
[----:B------:R-:W2:Y:S01]  /*0120*/  LDG.E.EL.128 R4, desc[UR4][R4.64] ;  /* 0x0000000404047981 */ /* 0x000ea2000c2e1d00 */
[----:B----4-:R-:W-:-:S04]  /*0130*/  IMAD.WIDE R12, R8, 0x4, R28 ;  /* 0x00000004080c7825 */ /* 0x010fc800078e021c */
[----:B-----5:R-:W-:Y:S02]  /*0140*/  IMAD.WIDE R36, R2, 0x4, R36 ;  /* 0x0000000402247825 */ /* 0x020fe400078e0224 */
[----:B------:R-:W4:Y:S02]  /*0150*/  LDG.E.EL.128 R12, desc[UR4][R12.64] ;  /* 0x000000040c0c7981 */ /* 0x000f24000c2e1d00 */
[----:B0-----:R-:W-:Y:S02]  /*0160*/  IMAD.WIDE R16, R8, 0x4, R26 ;  /* 0x0000000408107825 */ /* 0x001fe400078e021a */
[----:B------:R-:W4:Y:S04]  /*0170*/  LDG.E.128 R32, desc[UR4][R36.64] ;  /* 0x0000000424207981 */ /* 0x000f28000c1e1d00 */
[----:B------:R-:W5:Y:S01]  /*0180*/  LDG.E.EL.128 R16, desc[UR4][R16.64] ;  /* 0x0000000410107981 */ /* 0x000f62000c2e1d00 */
[----:B--2---:R-:W-:-:S04]  /*0190*/  FADD R0, R4, 9.9999997473787516356e-06 ;  /* 0x3727c5ac04007421 */ /* 0x004fc80000000000 */
[----:B------:R-:W0:Y:S01]  /*01a0*/  MUFU.SQRT R3, R0 ;  /* 0x0000000000037308 */ /* 0x000e220000002000 */
[----:B------:R-:W-:Y:S01]  /*01b0*/  FADD R7, R7, 9.9999997473787516356e-06 ;  /* 0x3727c5ac07077421 */ /* 0x000fe20000000000 */
[----:B------:R-:W-:Y:S01]  /*01c0*/  FADD R6, R6, 9.9999997473787516356e-06 ;  /* 0x3727c5ac06067421 */ /* 0x000fe20000000000 */
[----:B------:R-:W-:-:S05]  /*01d0*/  FADD R5, R5, 9.9999997473787516356e-06 ;  /* 0x3727c5ac05057421 */ /* 0x000fca0000000000 */
[----:B------:R-:W2:Y:S01]  /*01e0*/  MUFU.SQRT R7, R7 ;  /* 0x0000000700077308 */ /* 0x000ea20000002000 */
[----:B0-----:R-:W-:-:S07]  /*01f0*/  FSETP.GT.AND P6, PT, R3, 8.50705917302346158658e+37, PT ;  /* 0x7e8000000300780b */ /* 0x001fce0003fc4000 */
[----:B------:R-:W0:Y:S01]  /*0200*/  MUFU.SQRT R6, R6 ;  /* 0x0000000600067308 */ /* 0x000e220000002000 */
[----:B------:R-:W-:Y:S01]  /*0210*/  FSETP.GEU.AND P5, PT, R3, 1.175494350822287508e-38, PT ;  /* 0x008000000300780b */ /* 0x000fe20003fae000 */
[----:B------:R-:W-:-:S06]  /*0220*/  HFMA2.MMA R0, -RZ, RZ, 1.625, 0 ;  /* 0x3e800000ff007435 */ /* 0x000fcc00000001ff */
[----:B------:R1:W3:Y:S01]  /*0230*/  MUFU.SQRT R9, R5 ;  /* 0x0000000500097308 */ /* 0x0002e20000002000 */
[----:B--2---:R-:W-:Y:S01]  /*0240*/  FSETP.GT.AND P1, PT, R7, 8.50705917302346158658e+37, PT ;  /* 0x7e8000000700780b */ /* 0x004fe20003f24000 */
[----:B------:R-:W-:Y:S01]  /*0250*/  @P6 FMUL R3, R3, 0.25 ;  /* 0x3e80000003036820 */ /* 0x000fe20000400000 */
[----:B0-----:R-:W-:-:S03]  /*0260*/  FSETP.GT.AND P2, PT, R6, 8.50705917302346158658e+37, PT ;  /* 0x7e8000000600780b */ /* 0x001fc60003f44000 */
[----:B------:R-:W-:Y:S01]  /*0270*/  @!P5 FMUL R3, R3, 16777216 ;  /* 0x4b8000000303d820 */ /* 0x000fe20000400000 */
[----:B-1----:R-:W-:Y:S02]  /*0280*/  FSEL R5, R0, 1, P6 ;  /* 0x3f80000000057808 */ /* 0x002fe40003000000 */
[----:B------:R-:W-:Y:S01]  /*0290*/  FSETP.GEU.AND P6, PT, R7, 1.175494350822287508e-38, PT ;  /* 0x008000000700780b */ /* 0x000fe20003fce000 */
[----:B------:R-:W0:Y:S01]  /*02a0*/  MUFU.RCP R4, R3 ;  /* 0x0000000300047308 */ /* 0x000e220000001000 */
[C---:B------:R-:W-:Y:S02]  /*02b0*/  FSETP.GEU.AND P0, PT, R6.reuse, 1.175494350822287508e-38, PT ;  /* 0x008000000600780b */ /* 0x040fe40003f0e000 */
[----:B---3--:R-:W-:Y:S01]  /*02c0*/  FSETP.GT.AND P4, PT, R9, 8.50705917302346158658e+37, PT ;  /* 0x7e8000000900780b */ /* 0x008fe20003f84000 */
[----:B------:R-:W-:Y:S01]  /*02d0*/  @P1 FMUL R7, R7, 0.25 ;  /* 0x3e80000007071820 */ /* 0x000fe20000400000 */
[----:B------:R-:W-:Y:S01]  /*02e0*/  FSETP.GEU.AND P3, PT, R9, 1.175494350822287508e-38, PT ;  /* 0x008000000900780b */ /* 0x000fe20003f6e000 */
[----:B------:R-:W-:Y:S01]  /*02f0*/  @!P5 FMUL R5, R5, 16777216 ;  /* 0x4b8000000505d820 */ /* 0x000fe20000400000 */
[----:B------:R-:W-:-:S05]  /*0300*/  @P2 FMUL R6, R6, 0.25 ;  /* 0x3e80000006062820 */ /* 0x000fca0000400000 */
[----:B------:R-:W-:Y:S02]  /*0310*/  @!P6 FMUL R7, R7, 16777216 ;  /* 0x4b8000000707e820 */ /* 0x000fe40000400000 */
[----:B------:R-:W-:Y:S01]  /*0320*/  @!P0 FMUL R6, R6, 16777216 ;  /* 0x4b80000006068820 */ /* 0x000fe20000400000 */
[----:B0-----:R-:W-:Y:S01]  /*0330*/  FMUL R4, R4, R5 ;  /* 0x0000000504047220 */ /* 0x001fe20000400000 */
[----:B------:R-:W-:Y:S01]  /*0340*/  @P4 FMUL R9, R9, 0.25 ;  /* 0x3e80000009094820 */ /* 0x000fe20000400000 */
[----:B------:R-:W0:Y:S01]  /*0350*/  MUFU.RCP R3, R7 ;  /* 0x0000000700037308 */ /* 0x000e220000001000 */
[----:B----4-:R-:W-:Y:S02]  /*0360*/  FADD R32, R32, R12 ;  /* 0x0000000c20207221 */ /* 0x010fe40000000000 */
[----:B------:R-:W-:-:S05]  /*0370*/  @!P3 FMUL R9, R9, 16777216 ;  /* 0x4b8000000909b820 */ /* 0x000fca0000400000 */
[----:B------:R-:W1:Y:S01]  /*0380*/  MUFU.RCP R5, R6 ;  /* 0x0000000600057308 */ /* 0x000e620000001000 */
[C---:B------:R-:W-:Y:S02]  /*0390*/  FSEL R12, R0.reuse, 1, P1 ;  /* 0x3f800000000c7808 */ /* 0x040fe40000800000 */
[----:B------:R-:W-:-:S05]  /*03a0*/  FSEL R10, R0, 1, P2 ;  /* 0x3f800000000a7808 */ /* 0x000fca0001000000 */
[----:B------:R5:W2:Y:S01]  /*03b0*/  MUFU.RCP R22, R9 ;  /* 0x0000000900167308 */ /* 0x000aa20000001000 */
[----:B------:R-:W-:Y:S01]  /*03c0*/  @!P6 FMUL R12, R12, 16777216 ;  /* 0x4b8000000c0ce820 */ /* 0x000fe20000400000 */
[----:B------:R-:W-:Y:S01]  /*03d0*/  @!P0 FMUL R10, R10, 16777216 ;  /* 0x4b8000000a0a8820 */ /* 0x000fe20000400000 */
[----:B------:R-:W-:Y:S02]  /*03e0*/  FSEL R11, R0, 1, P4 ;  /* 0x3f800000000b7808 */ /* 0x000fe40002000000 */
[----:B0-----:R-:W-:Y:S01]  /*03f0*/  FMUL R3, R3, R12 ;  /* 0x0000000c03037220 */ /* 0x001fe20000400000 */
[----:B-----5:R-:W-:Y:S01]  /*0400*/  FADD R9, -R16, R32 ;  /* 0x0000002010097221 */ /* 0x020fe20000000100 */
[----:B-1----:R-:W-:Y:S01]  /*0410*/  FMUL R16, R5, R10 ;  /* 0x0000000a05107220 */ /* 0x002fe20000400000 */
[----:B------:R-:W-:Y:S02]  /*0420*/  @!P3 FMUL R11, R11, 16777216 ;  /* 0x4b8000000b0bb820 */ /* 0x000fe40000400000 */
[----:B------:R-:W-:Y:S01]  /*0430*/  FMUL R12, R4, R9 ;  /* 0x00000009040c7220 */ /* 0x000fe20000400000 */
[----:B------:R-:W-:-:S04]  /*0440*/  IMAD.WIDE R4, R8, 0x4, R24 ;  /* 0x0000000408047825 */ /* 0x000fc800078e0218 */
[----:B------:R-:W-:-:S04]  /*0450*/  IMAD.WIDE R8, R8, 0x4, R20 ;  /* 0x0000000408087825 */ /* 0x000fc800078e0214 */
[----:B--2---:R-:W-:Y:S01]  /*0460*/  FMUL R22, R22, R11 ;  /* 0x0000000b16167220 */ /* 0x004fe20000400000 */
[----:B------:R-:W2:Y:S04]  /*0470*/  LDG.E.EL.128 R4, desc[UR4][R4.64] ;  /* 0x0000000404047981 */ /* 0x000ea8000c2e1d00 */
[----:B------:R-:W2:Y:S01]  /*0480*/  LDG.E.EL.128 R8, desc[UR4][R8.64] ;  /* 0x0000000408087981 */ /* 0x000ea2000c2e1d00 */
[----:B------:R-:W-:Y:S01]  /*0490*/  FADD R33, R33, R13 ;  /* 0x0000000d21217221 */ /* 0x000fe20000000000 */
[----:B------:R-:W-:Y:S01]  /*04a0*/  FADD R34, R34, R14 ;  /* 0x0000000e22227221 */ /* 0x000fe20000000000 */
[----:B------:R-:W-:Y:S02]  /*04b0*/  FADD R35, R35, R15 ;  /* 0x0000000f23237221 */ /* 0x000fe40000000000 */
[----:B------:R-:W-:-:S04]  /*04c0*/  FADD R17, -R17, R33 ;  /* 0x0000002111117221 */ /* 0x000fc80000000100 */
[----:B------:R-:W-:Y:S01]  /*04d0*/  FMUL R22, R22, R17 ;  /* 0x0000001116167220 */ /* 0x000fe20000400000 */
[----:B--2---:R-:W-:Y:S01]  /*04e0*/  FFMA R4, R4, R12, R8 ;  /* 0x0000000c04047223 */ /* 0x004fe20000000008 */
[----:B------:R-:W-:-:S05]  /*04f0*/  IADD3 R12, R2, 0x200, RZ ;  /* 0x00000200020c7810 */ /* 0x000fca0007ffe0ff */
[----:B------:R-:W-:-:S05]  /*0500*/  IMAD.HI R13, R12, 0x2aaaaaab, RZ ;  /* 0x2aaaaaab0c0d7827 */ /* 0x000fca00078e02ff */
[----:B------:R-:W-:-:S04]  /*0510*/  SHF.R.U32.HI R14, RZ, 0x1f, R13 ;  /* 0x0000001fff0e7819 */ /* 0x000fc8000001160d */
[----:B------:R-:W-:-:S05]  /*0520*/  LEA.HI R13, R13, R14, RZ, 0x1c ;  /* 0x0000000e0d0d7211 */ /* 0x000fca00078fe0ff */
[----:B------:R-:W-:-:S04]  /*0530*/  IMAD R8, R13, -0x60, R12 ;  /* 0xffffffa00d087824 */ /* 0x000fc800078e020c */
[----:B------:R-:W-:-:S06]  /*0540*/  IMAD.WIDE R12, R8, 0x4, R30 ;  /* 0x00000004080c7825 */ /* 0x000fcc00078e021e */
[----:B------:R-:W2:Y:S01]  /*0550*/  LDG.E.EL.128 R12, desc[UR4][R12.64] ;  /* 0x000000040c0c7981 */ /* 0x000ea2000c2e1d00 */
[----:B------:R-:W-:Y:S01]  /*0560*/  FADD R30, -R19, R35 ;  /* 0x00000023131e7221 */ /* 0x000fe20000000100 */
[----:B------:R-:W-:Y:S01]  /*0570*/  FADD R19, -R18, R34 ;  /* 0x0000002212137221 */ /* 0x000fe20000000100 */
[----:B------:R-:W-:-:S04]  /*0580*/  IMAD.WIDE R28, R8, 0x4, R28 ;  /* 0x00000004081c7825 */ /* 0x000fc800078e021c */
[----:B------:R-:W-:Y:S01]  /*0590*/  FMUL R16, R16, R19 ;  /* 0x0000001310107220 */ /* 0x000fe20000400000 */
[----:B------:R-:W-:-:S04]  /*05a0*/  IMAD.WIDE R18, R8, 0x4, R26 ;  /* 0x0000000408127825 */ /* 0x000fc800078e021a */
[----:B------:R-:W-:-:S04]  /*05b0*/  IMAD.WIDE R24, R8, 0x4, R24 ;  /* 0x0000000408187825 */ /* 0x000fc800078e0218 */
[----:B------:R-:W-:-:S04]  /*05c0*/  IMAD.WIDE R20, R8, 0x4, R20 ;  /* 0x0000000408147825 */ /* 0x000fc800078e0214 */
[----:B------:R-:W-:Y:S01]  /*05d0*/  FMUL R3, R3, R30 ;  /* 0x0000001e03037220 */ /* 0x000fe20000400000 */
[----:B------:R-:W-:Y:S01]  /*05e0*/  FFMA R5, R5, R22, R9 ;  /* 0x0000001605057223 */ /* 0x000fe20000000009 */
[----:B------:R-:W-:Y:S01]  /*05f0*/  FFMA R6, R6, R16, R10 ;  /* 0x0000001006067223 */ /* 0x000fe2000000000a */
[----:B------:R-:W3:Y:S04]  /*0600*/  LDG.E.EL.128 R28, desc[UR4][R28.64] ;  /* 0x000000041c1c7981 */ /* 0x000ee8000c2e1d00 */
[----:B------:R-:W4:Y:S04]  /*0610*/  LDG.E.EL.128 R16, desc[UR4][R18.64] ;  /* 0x0000000412107981 */ /* 0x000f28000c2e1d00 */
[----:B------:R-:W5:Y:S04]  /*0620*/  LDG.E.EL.128 R24, desc[UR4][R24.64] ;  /* 0x0000000418187981 */ /* 0x000f68000c2e1d00 */
[----:B------:R-:W5:Y:S04]  /*0630*/  LDG.E.EL.128 R20, desc[UR4][R20.64] ;  /* 0x0000000414147981 */ /* 0x000f68000c2e1d00 */
[----:B------:R0:W-:Y:S04]  /*0640*/  STG.E.128 desc[UR4][R36.64], R32 ;  /* 0x0000002024007986 */ /* 0x0001e8000c101d04 */
[----:B0-----:R-:W3:Y:S01]  /*0650*/  LDG.E.128 R32, desc[UR4][R36.64+0x800] ;  /* 0x0008000424207981 */ /* 0x001ee2000c1e1d00 */
[----:B------:R-:W-:Y:S01]  /*0660*/  FFMA R3, R7, R3, R11 ;  /* 0x0000000307037223 */ /* 0x000fe2000000000b */
[----:B--2---:R-:W-:Y:S01]  /*0670*/  FADD R12, R12, 9.9999997473787516356e-06 ;  /* 0x3727c5ac0c0c7421 */ /* 0x004fe20000000000 */
[----:B------:R-:W-:-:S03]  /*0680*/  FADD R13, R13, 9.9999997473787516356e-06 ;  /* 0x3727c5ac0d0d7421 */ /* 0x000fc60000000000 */
[----:B------:R-:W0:Y:S01]  /*0690*/  MUFU.SQRT R8, R12 ;  /* 0x0000000c00087308 */ /* 0x000e220000002000 */
[----:B------:R-:W-:Y:S01]  /*06a0*/  FADD R15, R15, 9.9999997473787516356e-06 ;  /* 0x3727c5ac0f0f7421 */ /* 0x000fe20000000000 */
[----:B------:R-:W-:-:S06]  /*06b0*/  FADD R14, R14, 9.9999997473787516356e-06 ;  /* 0x3727c5ac0e0e7421 */ /* 0x000fcc0000000000 */
[----:B------:R-:W1:Y:S08]  /*06c0*/  MUFU.SQRT R9, R13 ;  /* 0x0000000d00097308 */ /* 0x000e700000002000 */
[----:B------:R-:W2:Y:S01]  /*06d0*/  MUFU.SQRT R11, R15 ;  /* 0x0000000f000b7308 */ /* 0x000ea20000002000 */
[----:B0-----:R-:W-:-:S07]  /*06e0*/  FSETP.GT.AND P6, PT, R8, 8.50705917302346158658e+37, PT ;  /* 0x7e8000000800780b */ /* 0x001fce0003fc4000 */
[----:B------:R-:W0:Y:S01]  /*06f0*/  MUFU.SQRT R14, R14 ;  /* 0x0000000e000e7308 */ /* 0x000e220000002000 */
[C---:B-1----:R-:W-:Y:S02]  /*0700*/  FSETP.GT.AND P4, PT, R9.reuse, 8.50705917302346158658e+37, PT ;  /* 0x7e8000000900780b */ /* 0x042fe40003f84000 */
[C---:B------:R-:W-:Y:S02]  /*0710*/  FSETP.GEU.AND P5, PT, R8.reuse, 1.175494350822287508e-38, PT ;  /* 0x008000000800780b */ /* 0x040fe40003fae000 */
[----:B------:R-:W-:Y:S02]  /*0720*/  FSETP.GEU.AND P1, PT, R9, 1.175494350822287508e-38, PT ;  /* 0x008000000900780b */ /* 0x000fe40003f2e000 */
[C---:B--2---:R-:W-:Y:S01]  /*0730*/  FSETP.GT.AND P2, PT, R11.reuse, 8.50705917302346158658e+37, PT ;  /* 0x7e8000000b00780b */ /* 0x044fe20003f44000 */
[----:B------:R-:W-:Y:S01]  /*0740*/  @P6 FMUL R8, R8, 0.25 ;  /* 0x3e80000008086820 */ /* 0x000fe20000400000 */
[----:B------:R-:W-:Y:S02]  /*0750*/  FSEL R12, R0, 1, P6 ;  /* 0x3f800000000c7808 */ /* 0x000fe40003000000 */
[----:B------:R-:W-:-:S02]  /*0760*/  FSETP.GEU.AND P6, PT, R11, 1.175494350822287508e-38, PT ;  /* 0x008000000b00780b */ /* 0x000fc40003fce000 */
[C---:B0-----:R-:W-:Y:S01]  /*0770*/  FSETP.GT.AND P3, PT, R14.reuse, 8.50705917302346158658e+37, PT ;  /* 0x7e8000000e00780b */ /* 0x041fe20003f64000 */
[----:B------:R-:W-:Y:S01]  /*0780*/  @P4 FMUL R9, R9, 0.25 ;  /* 0x3e80000009094820 */ /* 0x000fe20000400000 */
[----:B------:R-:W-:Y:S01]  /*0790*/  FSETP.GEU.AND P0, PT, R14, 1.175494350822287508e-38, PT ;  /* 0x008000000e00780b */ /* 0x000fe20003f0e000 */
[----:B------:R-:W-:Y:S02]  /*07a0*/  @!P5 FMUL R8, R8, 16777216 ;  /* 0x4b8000000808d820 */ /* 0x000fe40000400000 */
[----:B------:R-:W-:Y:S02]  /*07b0*/  @!P1 FMUL R9, R9, 16777216 ;  /* 0x4b80000009099820 */ /* 0x000fe40000400000 */
[----:B------:R-:W-:Y:S01]  /*07c0*/  @P2 FMUL R11, R11, 0.25 ;  /* 0x3e8000000b0b2820 */ /* 0x000fe20000400000 */
[----:B------:R0:W1:Y:S03]  /*07d0*/  MUFU.RCP R7, R8 ;  /* 0x0000000800077308 */ /* 0x0000660000001000 */
[----:B------:R-:W-:-:S02]  /*07e0*/  @!P6 FMUL R11, R11, 16777216 ;  /* 0x4b8000000b0be820 */ /* 0x000fc40000400000 */
[----:B------:R-:W-:-:S03]  /*07f0*/  @P3 FMUL R14, R14, 0.25 ;  /* 0x3e8000000e0e3820 */ /* 0x000fc60000400000 */
[----:B------:R-:W2:Y:S01]  /*0800*/  MUFU.RCP R9, R9 ;  /* 0x0000000900097308 */ /* 0x000ea20000001000 */
[----:B0-----:R-:W-:Y:S01]  /*0810*/  FSEL R8, R0, 1, P4 ;  /* 0x3f80000000087808 */ /* 0x001fe20002000000 */
[----:B------:R-:W-:Y:S01]  /*0820*/  @!P0 FMUL R14, R14, 16777216 ;  /* 0x4b8000000e0e8820 */ /* 0x000fe20000400000 */
[----:B------:R-:W-:-:S05]  /*0830*/  @!P5 FMUL R12, R12, 16777216 ;  /* 0x4b8000000c0cd820 */ /* 0x000fca0000400000 */
[----:B------:R-:W0:Y:S01]  /*0840*/  MUFU.RCP R11, R11 ;  /* 0x0000000b000b7308 */ /* 0x000e220000001000 */
[----:B------:R-:W-:Y:S01]  /*0850*/  @!P1 FMUL R8, R8, 16777216 ;  /* 0x4b80000008089820 */ /* 0x000fe20000400000 */
[----:B-1----:R-:W-:Y:S01]  /*0860*/  FMUL R7, R7, R12 ;  /* 0x0000000c07077220 */ /* 0x002fe20000400000 */
[----:B------:R-:W-:-:S05]  /*0870*/  FSEL R12, R0, 1, P2 ;  /* 0x3f800000000c7808 */ /* 0x000fca0001000000 */
[----:B------:R-:W1:Y:S01]  /*0880*/  MUFU.RCP R10, R14 ;  /* 0x0000000e000a7308 */ /* 0x000e620000001000 */
[----:B------:R-:W-:Y:S01]  /*0890*/  FSEL R13, R0, 1, P3 ;  /* 0x3f800000000d7808 */ /* 0x000fe20001800000 */
[----:B--2---:R-:W-:Y:S02]  /*08a0*/  FMUL R0, R9, R8 ;  /* 0x0000000809007220 */ /* 0x004fe40000400000 */
[----:B------:R-:W2:Y:S01]  /*08b0*/  LDC.64 R8, c[0x0][0x240] ;  /* 0x00009000ff087b82 */ /* 0x000ea20000000a00 */
[----:B------:R-:W-:Y:S01]  /*08c0*/  @!P6 FMUL R12, R12, 16777216 ;  /* 0x4b8000000c0ce820 */ /* 0x000fe20000400000 */
[----:B------:R-:W-:Y:S01]  /*08d0*/  @!P0 FMUL R13, R13, 16777216 ;  /* 0x4b8000000d0d8820 */ /* 0x000fe20000400000 */
[----:B---3--:R-:W-:Y:S01]  /*08e0*/  FADD R28, R32, R28 ;  /* 0x0000001c201c7221 */ /* 0x008fe20000000000 */
[----:B------:R-:W-:Y:S01]  /*08f0*/  FADD R29, R33, R29 ;  /* 0x0000001d211d7221 */ /* 0x000fe20000000000 */
[----:B------:R-:W-:Y:S01]  /*0900*/  FADD R30, R34, R30 ;  /* 0x0000001e221e7221 */ /* 0x000fe20000000000 */
[----:B------:R-:W-:Y:S01]  /*0910*/  FADD R31, R35, R31 ;  /* 0x0000001f231f7221 */ /* 0x000fe20000000000 */
[----:B0-----:R-:W-:Y:S01]  /*0920*/  FMUL R12, R11, R12 ;  /* 0x0000000c0b0c7220 */ /* 0x001fe20000400000 */
[----:B----4-:R-:W-:Y:S01]  /*0930*/  FADD R16, -R16, R28 ;  /* 0x0000001c10107221 */ /* 0x010fe20000000100 */
[----:B------:R-:W-:Y:S01]  /*0940*/  FADD R17, -R17, R29 ;  /* 0x0000001d11117221 */ /* 0x000fe20000000100 */
[----:B------:R-:W-:Y:S01]  /*0950*/  FADD R11, -R18, R30 ;  /* 0x0000001e120b7221 */ /* 0x000fe20000000100 */
[----:B-1----:R-:W-:Y:S01]  /*0960*/  FMUL R10, R10, R13 ;  /* 0x0000000d0a0a7220 */ /* 0x002fe20000400000 */
[----:B------:R-:W-:Y:S01]  /*0970*/  FADD R19, -R19, R31 ;  /* 0x0000001f13137221 */ /* 0x000fe20000000100 */
[----:B------:R-:W-:Y:S01]  /*0980*/  FMUL R7, R7, R16 ;  /* 0x0000001007077220 */ /* 0x000fe20000400000 */
[----:B------:R-:W-:Y:S01]  /*0990*/  FMUL R0, R0, R17 ;  /* 0x0000001100007220 */ /* 0x000fe20000400000 */
[----:B------:R-:W-:Y:S01]  /*09a0*/  FMUL R11, R10, R11 ;  /* 0x0000000b0a0b7220 */ /* 0x000fe20000400000 */
[----:B------:R-:W-:Y:S01]  /*09b0*/  FMUL R12, R12, R19 ;  /* 0x000000130c0c7220 */ /* 0x000fe20000400000 */
[----:B-----5:R-:W-:Y:S01]  /*09c0*/  FFMA R20, R24, R7, R20 ;  /* 0x0000000718147223 */ /* 0x020fe20000000014 */
[----:B------:R-:W-:Y:S01]  /*09d0*/  FFMA R0, R25, R0, R21 ;  /* 0x0000000019007223 */ /* 0x000fe20000000015 */
[----:B------:R-:W-:Y:S01]  /*09e0*/  FFMA R11, R26, R11, R22 ;  /* 0x0000000b1a0b7223 */ /* 0x000fe20000000016 */
[----:B------:R-:W-:Y:S01]  /*09f0*/  FFMA R12, R27, R12, R23 ;  /* 0x0000000c1b0c7223 */ /* 0x000fe20000000017 */
[----:B------:R-:W-:-:S02]  /*0a00*/  FSETP.GEU.AND P6, PT, R3, RZ, PT ;  /* 0x000000ff0300720b */ /* 0x000fc40003fce000 */
[----:B------:R-:W-:Y:S02]  /*0a10*/  FSETP.GEU.AND P0, PT, R6, RZ, PT ;  /* 0x000000ff0600720b */ /* 0x000fe40003f0e000 */
[----:B------:R-:W-:Y:S02]  /*0a20*/  SEL R7, R3, RZ, P6 ;  /* 0x000000ff03077207 */ /* 0x000fe40003000000 */
[----:B------:R-:W-:Y:S02]  /*0a30*/  FSETP.GEU.AND P1, PT, R5, RZ, PT ;  /* 0x000000ff0500720b */ /* 0x000fe40003f2e000 */
[----:B------:R-:W-:Y:S02]  /*0a40*/  FSETP.GEU.AND P2, PT, R4, RZ, PT ;  /* 0x000000ff0400720b */ /* 0x000fe40003f4e000 */
[----:B------:R-:W-:Y:S02]  /*0a50*/  FSETP.GEU.AND P3, PT, R11, RZ, PT ;  /* 0x000000ff0b00720b */ /* 0x000fe40003f6e000 */
[----:B------:R-:W-:-:S02]  /*0a60*/  FSETP.GEU.AND P4, PT, R0, RZ, PT ;  /* 0x000000ff0000720b */ /* 0x000fc40003f8e000 */
[----:B------:R-:W-:Y:S02]  /*0a70*/  FSETP.GEU.AND P5, PT, R20, RZ, PT ;  /* 0x000000ff1400720b */ /* 0x000fe40003fae000 */
[----:B------:R-:W-:Y:S01]  /*0a80*/  FSETP.GEU.AND P6, PT, R12, RZ, PT ;  /* 0x000000ff0c00720b */ /* 0x000fe20003fce000 */
[----:B--2---:R-:W-:Y:S01]  /*0a90*/  IMAD.WIDE R8, R2, 0x4, R8 ;  /* 0x0000000402087825 */ /* 0x004fe200078e0208 */
[----:B------:R-:W-:Y:S02]  /*0aa0*/  SEL R6, R6, RZ, P0 ;  /* 0x000000ff06067207 */ /* 0x000fe40000000000 */
[----:B------:R-:W-:Y:S02]  /*0ab0*/  SEL R5, R5, RZ, P1 ;  /* 0x000000ff05057207 */ /* 0x000fe40000800000 */
[----:B------:R-:W-:Y:S02]  /*0ac0*/  SEL R4, R4, RZ, P2 ;  /* 0x000000ff04047207 */ /* 0x000fe40001000000 */
[----:B------:R-:W-:-:S02]  /*0ad0*/  SEL R22, R11, RZ, P3 ;  /* 0x000000ff0b167207 */ /* 0x000fc40001800000 */
[----:B------:R-:W-:Y:S02]  /*0ae0*/  SEL R21, R0, RZ, P4 ;  /* 0x000000ff00157207 */ /* 0x000fe40002000000 */
[----:B------:R-:W-:Y:S02]  /*0af0*/  SEL R20, R20, RZ, P5 ;  /* 0x000000ff14147207 */ /* 0x000fe40002800000 */
[----:B------:R-:W-:Y:S01]  /*0b00*/  SEL R23, R12, RZ, P6 ;  /* 0x000000ff0c177207 */ /* 0x000fe20003000000 */
[----:B------:R-:W-:Y:S04]  /*0b10*/  STG.E.128 desc[UR4][R36.64+0x800], R28 ;  /* 0x0008001c24007986 */ /* 0x000fe8000c101d04 */
[----:B------:R-:W-:Y:S04]  /*0b20*/  STG.E.128 desc[UR4][R8.64], R4 ;  /* 0x0000000408007986 */ /* 0x000fe8000c101d04 */
[----:B------:R-:W-:Y:S01]  /*0b30*/  STG.E.128 desc[UR4][R8.64+0x800], R20 ;  /* 0x0008001408007986 */ /* 0x000fe2000c101d04 */
[----:B------:R-:W-:Y:S05]  /*0b40*/  EXIT ;  /* 0x000000000000794d */ /* 0x000fea0003800000 */
.L_x_0:
[----:B------:R-:W-:-:S00]  /*0b50*/  BRA `(.L_x_0) ;  /* 0xfffffffc00fc7947 */ /* 0x000fc0000383ffff */
[----:B------:R-:W-:-:S00]  /*0b60*/  NOP ;  /* 0x0000000000007918 */ /* 0x000fc00000000000 */
        /* <DEDUP_REMOVED lines=9> */
.L_x_1:


//--------------------- .nv.global.init           --------------------------
	.section	.nv.global.init,"aw",@progbits
.nv.global.init:
	.type		_$_str,@object
	.size		_$_str,(_$_str_$_2 - _$_str)
_$_str:
        /*0000*/ 	.byte	0x5f, 0x5f, 0x43, 0x55, 0x44, 0x41, 0x5f, 0x46, 0x54, 0x5a, 0x00
	.type		_$_str_$_2,@object
	.size		_$_str_$_2,(.L_1 - _$_str_$_2)
_$_str_$_2:
        /*000b*/ 	.byte	0x5f, 0x5f, 0x43, 0x55, 0x44, 0x41, 0x5f, 0x50, 0x52, 0x45, 0x43, 0x5f, 0x53, 0x51, 0x52, 0x54
        /*001b*/ 	.byte	0x00
.L_1:


//--------------------- .nv.constant0.triton_poi_fused__native_batch_norm_legit_no_training_convolution_relu_10 --------------------------
	.section	.nv.constant0.triton_poi_fused__native_batch_norm_legit_no_training_convolution_relu_10,"a",@progbits
	.sectionflags	@""
	.align	4
.nv.constant0.triton_poi_fused__native_batch_norm_legit_no_training_convolution_relu_10:
	.zero		588
